//
// Generated by NVIDIA NVVM Compiler
//
// Compiler Build ID: CL-36424714
// Cuda compilation tools, release 13.0, V13.0.88
// Based on NVVM 20.0.0
//

.version 9.0
.target sm_100
.address_size 64

	// .globl	_Z9vectorDivPfS_S_i

.visible .entry _Z9vectorDivPfS_S_i(
	.param .u64 .ptr .align 1 _Z9vectorDivPfS_S_i_param_0,
	.param .u64 .ptr .align 1 _Z9vectorDivPfS_S_i_param_1,
	.param .u64 .ptr .align 1 _Z9vectorDivPfS_S_i_param_2,
	.param .u32 _Z9vectorDivPfS_S_i_param_3
)
{
	.reg .pred 	%p<2>;
	.reg .b32 	%r<6>;
	.reg .b32 	%f<4>;
	.reg .b64 	%rd<11>;

	ld.param.u64 	%rd1, [_Z9vectorDivPfS_S_i_param_0];
	ld.param.u64 	%rd2, [_Z9vectorDivPfS_S_i_param_1];
	ld.param.u64 	%rd3, [_Z9vectorDivPfS_S_i_param_2];
	ld.param.u32 	%r2, [_Z9vectorDivPfS_S_i_param_3];
	mov.u32 	%r3, %ntid.x;
	mov.u32 	%r4, %ctaid.x;
	mov.u32 	%r5, %tid.x;
	mad.lo.s32 	%r1, %r3, %r4, %r5;
	setp.ge.s32 	%p1, %r1, %r2;
	@%p1 bra 	$L__BB0_2;
	cvta.to.global.u64 	%rd4, %rd1;
	cvta.to.global.u64 	%rd5, %rd2;
	cvta.to.global.u64 	%rd6, %rd3;
	mul.wide.s32 	%rd7, %r1, 4;
	add.s64 	%rd8, %rd4, %rd7;
	ld.global.f32 	%f1, [%rd8];
	add.s64 	%rd9, %rd5, %rd7;
	ld.global.f32 	%f2, [%rd9];
	div.rn.f32 	%f3, %f1, %f2;
	add.s64 	%rd10, %rd6, %rd7;
	st.global.f32 	[%rd10], %f3;
$L__BB0_2:
	ret;

}


// ===== COMPILED SASS (sm_100) =====

	.target	sm_100

	.elftype	@"ET_EXEC"


//--------------------- .note.nv.tkinfo           --------------------------
	.section	.note.nv.tkinfo,"",@"SHT_NOTE"
	.sectionflags	@"SHF_NOTE_NV_TKINFO"
	.tkinfo
        /*0018*/ 	.word	0x00000002
        /*0030*/ 	.string	""
        /*0030*/ 	.string	"ptxas"
        /*0030*/ 	.string	"Cuda compilation tools, release 13.0, V13.0.88"
        /*0030*/ 	.string	"Build cuda_13.0.r13.0/compiler.36424714_0"
        /*0030*/ 	.string	"-arch sm_100 -m 64 "



//--------------------- .note.nv.cuinfo           --------------------------
	.section	.note.nv.cuinfo,"",@"SHT_NOTE"
	.sectionflags	@"SHF_NOTE_NV_CUINFO"
        /*0018*/ 	.short	0x0002
        /*001a*/ 	.short	0x0064
        /*001c*/ 	.short	0x0082
	.zero		2


//--------------------- .nv.info                  --------------------------
	.section	.nv.info,"",@"SHT_CUDA_INFO"
	.align	4


	//----- nvinfo : EIATTR_REGCOUNT
	.align		4
        /*0000*/ 	.byte	0x04, 0x2f
        /*0002*/ 	.short	(.L_1 - .L_0)
	.align		4
.L_0:
        /*0004*/ 	.word	index@(_Z9vectorDivPfS_S_i)
        /*0008*/ 	.word	0x00000010


	//----- nvinfo : EIATTR_FRAME_SIZE
	.align		4
.L_1:
        /*000c*/ 	.byte	0x04, 0x11
        /*000e*/ 	.short	(.L_3 - .L_2)
	.align		4
.L_2:
        /*0010*/ 	.word	index@($__internal_0_$__cuda_sm3x_div_rn_noftz_f32_slowpath)
        /*0014*/ 	.word	0x00000000


	//----- nvinfo : EIATTR_FRAME_SIZE
	.align		4
.L_3:
        /*0018*/ 	.byte	0x04, 0x11
        /*001a*/ 	.short	(.L_5 - .L_4)
	.align		4
.L_4:
        /*001c*/ 	.word	index@(_Z9vectorDivPfS_S_i)
        /*0020*/ 	.word	0x00000000


	//----- nvinfo : EIATTR_MIN_STACK_SIZE
	.align		4
.L_5:
        /*0024*/ 	.byte	0x04, 0x12
        /*0026*/ 	.short	(.L_7 - .L_6)
	.align		4
.L_6:
        /*0028*/ 	.word	index@(_Z9vectorDivPfS_S_i)
        /*002c*/ 	.word	0x00000000
.L_7:


//--------------------- .nv.compat                --------------------------
	.section	.nv.compat,"",@"SHT_CUDA_COMPAT_INFO"
	.align	4
        /*0000*/ 	.byte	0x02, 0x09, 0x00, 0x00, 0x02, 0x02, 0x01, 0x00, 0x02, 0x05, 0x05, 0x00, 0x03, 0x07, 0x01, 0x01
        /*0010*/ 	.byte	0x02, 0x03, 0x00, 0x00, 0x02, 0x06, 0x01, 0x00, 0x04, 0x0b, 0x08, 0x00, 0x01, 0x00, 0x00, 0x00
        /*0020*/ 	.byte	0x00, 0x00, 0x00, 0x00


//--------------------- .nv.info._Z9vectorDivPfS_S_i --------------------------
	.section	.nv.info._Z9vectorDivPfS_S_i,"",@"SHT_CUDA_INFO"
	.sectionflags	@""
	.align	4


	//----- nvinfo : EIATTR_CUDA_API_VERSION
	.align		4
        /*0000*/ 	.byte	0x04, 0x37
        /*0002*/ 	.short	(.L_9 - .L_8)
.L_8:
        /*0004*/ 	.word	0x00000082


	//----- nvinfo : EIATTR_KPARAM_INFO
	.align		4
.L_9:
        /*0008*/ 	.byte	0x04, 0x17
        /*000a*/ 	.short	(.L_11 - .L_10)
.L_10:
        /*000c*/ 	.word	0x00000000
        /*0010*/ 	.short	0x0003
        /*0012*/ 	.short	0x0018
        /*0014*/ 	.byte	0x00, 0xf0, 0x11, 0x00


	//----- nvinfo : EIATTR_KPARAM_INFO
	.align		4
.L_11:
        /*0018*/ 	.byte	0x04, 0x17
        /*001a*/ 	.short	(.L_13 - .L_12)
.L_12:
        /*001c*/ 	.word	0x00000000
        /*0020*/ 	.short	0x0002
        /*0022*/ 	.short	0x0010
        /*0024*/ 	.byte	0x00, 0xf5, 0x21, 0x00


	//----- nvinfo : EIATTR_KPARAM_INFO
	.align		4
.L_13:
        /*0028*/ 	.byte	0x04, 0x17
        /*002a*/ 	.short	(.L_15 - .L_14)
.L_14:
        /*002c*/ 	.word	0x00000000
        /*0030*/ 	.short	0x0001
        /*0032*/ 	.short	0x0008
        /*0034*/ 	.byte	0x00, 0xf5, 0x21, 0x00


	//----- nvinfo : EIATTR_KPARAM_INFO
	.align		4
.L_15:
        /*0038*/ 	.byte	0x04, 0x17
        /*003a*/ 	.short	(.L_17 - .L_16)
.L_16:
        /*003c*/ 	.word	0x00000000
        /*0040*/ 	.short	0x0000
        /*0042*/ 	.short	0x0000
        /*0044*/ 	.byte	0x00, 0xf5, 0x21, 0x00


	//----- nvinfo : EIATTR_SPARSE_MMA_MASK
	.align		4
.L_17:
        /*0048*/ 	.byte	0x03, 0x50
        /*004a*/ 	.short	0x0000


	//----- nvinfo : EIATTR_MAXREG_COUNT
	.align		4
        /*004c*/ 	.byte	0x03, 0x1b
        /*004e*/ 	.short	0x00ff


	//----- nvinfo : EIATTR_MERCURY_ISA_VERSION
	.align		4
        /*0050*/ 	.byte	0x03, 0x5f
        /*0052*/ 	.short	0x0101


	//----- nvinfo : EIATTR_VRC_CTA_INIT_COUNT
	.align		4
        /*0054*/ 	.byte	0x02, 0x4a
	.zero		1
	.zero		1


	//----- nvinfo : EIATTR_EXIT_INSTR_OFFSETS
	.align		4
        /*0058*/ 	.byte	0x04, 0x1c
        /*005a*/ 	.short	(.L_19 - .L_18)


	//   ....[0]....
.L_18:
        /*005c*/ 	.word	0x00000070


	//   ....[1]....
        /*0060*/ 	.word	0x000001f0


	//----- nvinfo : EIATTR_CRS_STACK_SIZE
	.align		4
.L_19:
        /*0064*/ 	.byte	0x04, 0x1e
        /*0066*/ 	.short	(.L_21 - .L_20)
.L_20:
        /*0068*/ 	.word	0x00000000


	//----- nvinfo : EIATTR_CBANK_PARAM_SIZE
	.align		4
.L_21:
        /*006c*/ 	.byte	0x03, 0x19
        /*006e*/ 	.short	0x001c


	//----- nvinfo : EIATTR_PARAM_CBANK
	.align		4
        /*0070*/ 	.byte	0x04, 0x0a
        /*0072*/ 	.short	(.L_23 - .L_22)
	.align		4
.L_22:
        /*0074*/ 	.word	index@(.nv.constant0._Z9vectorDivPfS_S_i)
        /*0078*/ 	.short	0x0380
        /*007a*/ 	.short	0x001c


	//----- nvinfo : EIATTR_SW_WAR
	.align		4
.L_23:
        /*007c*/ 	.byte	0x04, 0x36
        /*007e*/ 	.short	(.L_25 - .L_24)
.L_24:
        /*0080*/ 	.word	0x00000008
.L_25:


//--------------------- .nv.callgraph             --------------------------
	.section	.nv.callgraph,"",@"SHT_CUDA_CALLGRAPH"
	.align	4
	.sectionentsize	8
	.align		4
        /*0000*/ 	.word	0x00000000
	.align		4
        /*0004*/ 	.word	0xffffffff
	.align		4
        /*0008*/ 	.word	0x00000000
	.align		4
        /*000c*/ 	.word	0xfffffffe
	.align		4
        /*0010*/ 	.word	0x00000000
	.align		4
        /*0014*/ 	.word	0xfffffffd
	.align		4
        /*0018*/ 	.word	0x00000000
	.align		4
        /*001c*/ 	.word	0xfffffffc


//--------------------- .text._Z9vectorDivPfS_S_i --------------------------
	.section	.text._Z9vectorDivPfS_S_i,"ax",@progbits
	.align	128
        .global         _Z9vectorDivPfS_S_i
        .type           _Z9vectorDivPfS_S_i,@function
        .size           _Z9vectorDivPfS_S_i,(.L_x_14 - _Z9vectorDivPfS_S_i)
        .other          _Z9vectorDivPfS_S_i,@"STO_CUDA_ENTRY STV_DEFAULT"
_Z9vectorDivPfS_S_i:
.text._Z9vectorDivPfS_S_i:
[----:B------:R-:W-:Y:S01]  /*0000*/  LDC R1, c[0x0][0x37c] ;  /* 0x0000df00ff017b82 */ /* 0x000fe20000000800 */
[----:B------:R-:W0:Y:S01]  /*0010*/  S2R R2, SR_CTAID.X ;  /* 0x0000000000027919 */ /* 0x000e220000002500 */
[----:B------:R-:W0:Y:S01]  /*0020*/  LDCU UR4, c[0x0][0x360] ;  /* 0x00006c00ff0477ac */ /* 0x000e220008000800 */
[----:B------:R-:W0:Y:S01]  /*0030*/  S2R R3, SR_TID.X ;  /* 0x0000000000037919 */ /* 0x000e220000002100 */
[----:B------:R-:W1:Y:S01]  /*0040*/  LDCU UR5, c[0x0][0x398] ;  /* 0x00007300ff0577ac */ /* 0x000e620008000800 */
[----:B0-----:R-:W-:-:S05]  /*0050*/  IMAD R2, R2, UR4, R3 ;  /* 0x0000000402027c24 */ /* 0x001fca000f8e0203 */
[----:B-1----:R-:W-:-:S13]  /*0060*/  ISETP.GE.AND P0, PT, R2, UR5, PT ;  /* 0x0000000502007c0c */ /* 0x002fda000bf06270 */
[----:B------:R-:W-:Y:S05]  /*0070*/  @P0 EXIT ;  /* 0x000000000000094d */ /* 0x000fea0003800000 */
[----:B------:R-:W0:Y:S01]  /*0080*/  LDC.64 R6, c[0x0][0x388] ;  /* 0x0000e200ff067b82 */ /* 0x000e220000000a00 */
[----:B------:R-:W1:Y:S07]  /*0090*/  LDCU.64 UR4, c[0x0][0x358] ;  /* 0x00006b00ff0477ac */ /* 0x000e6e0008000a00 */
[----:B------:R-:W2:Y:S01]  /*00a0*/  LDC.64 R4, c[0x0][0x380] ;  /* 0x0000e000ff047b82 */ /* 0x000ea20000000a00 */
[----:B0-----:R-:W-:-:S05]  /*00b0*/  IMAD.WIDE R6, R2, 0x4, R6 ;  /* 0x0000000402067825 */ /* 0x001fca00078e0206 */
[----:B-1----:R-:W3:Y:S01]  /*00c0*/  LDG.E R3, desc[UR4][R6.64] ;  /* 0x0000000406037981 */ /* 0x002ee2000c1e1900 */
[----:B--2---:R-:W-:-:S05]  /*00d0*/  IMAD.WIDE R4, R2, 0x4, R4 ;  /* 0x0000000402047825 */ /* 0x004fca00078e0204 */
[----:B------:R-:W2:Y:S01]  /*00e0*/  LDG.E R0, desc[UR4][R4.64] ;  /* 0x0000000404007981 */ /* 0x000ea2000c1e1900 */
[----:B------:R-:W-:Y:S01]  /*00f0*/  BSSY.RECONVERGENT B0, `(.L_x_0) ;  /* 0x000000c000007945 */ /* 0x000fe20003800200 */
[----:B---3--:R-:W0:Y:S08]  /*0100*/  MUFU.RCP R8, R3 ;  /* 0x0000000300087308 */ /* 0x008e300000001000 */
[----:B--2---:R-:W1:Y:S01]  /*0110*/  FCHK P0, R0, R3 ;  /* 0x0000000300007302 */ /* 0x004e620000000000 */
[----:B0-----:R-:W-:-:S04]  /*0120*/  FFMA R9, -R3, R8, 1 ;  /* 0x3f80000003097423 */ /* 0x001fc80000000108 */
[----:B------:R-:W-:-:S04]  /*0130*/  FFMA R9, R8, R9, R8 ;  /* 0x0000000908097223 */ /* 0x000fc80000000008 */
[----:B------:R-:W-:-:S04]  /*0140*/  FFMA R8, R0, R9, RZ ;  /* 0x0000000900087223 */ /* 0x000fc800000000ff */
[----:B------:R-:W-:-:S04]  /*0150*/  FFMA R10, -R3, R8, R0 ;  /* 0x00000008030a7223 */ /* 0x000fc80000000100 */
[----:B------:R-:W-:Y:S01]  /*0160*/  FFMA R9, R9, R10, R8 ;  /* 0x0000000a09097223 */ /* 0x000fe20000000008 */
[----:B-1----:R-:W-:Y:S06]  /*0170*/  @!P0 BRA `(.L_x_1) ;  /* 0x00000000000c8947 */ /* 0x002fec0003800000 */
[----:B------:R-:W-:-:S07]  /*0180*/  MOV R4, 0x1a0 ;  /* 0x000001a000047802 */ /* 0x000fce0000000f00 */
[----:B------:R-:W-:Y:S05]  /*0190*/  CALL.REL.NOINC `($__internal_0_$__cuda_sm3x_div_rn_noftz_f32_slowpath) ;  /* 0x0000000000187944 */ /* 0x000fea0003c00000 */
[----:B------:R-:W-:-:S07]  /*01a0*/  IMAD.MOV.U32 R9, RZ, RZ, R0 ;  /* 0x000000ffff097224 */ /* 0x000fce00078e0000 */
.L_x_1:
[----:B------:R-:W-:Y:S05]  /*01b0*/  BSYNC.RECONVERGENT B0 ;  /* 0x0000000000007941 */ /* 0x000fea0003800200 */
.L_x_0:
[----:B------:R-:W0:Y:S02]  /*01c0*/  LDC.64 R4, c[0x0][0x390] ;  /* 0x0000e400ff047b82 */ /* 0x000e240000000a00 */
[----:B0-----:R-:W-:-:S05]  /*01d0*/  IMAD.WIDE R2, R2, 0x4, R4 ;  /* 0x0000000402027825 */ /* 0x001fca00078e0204 */
[----:B------:R-:W-:Y:S01]  /*01e0*/  STG.E desc[UR4][R2.64], R9 ;  /* 0x0000000902007986 */ /* 0x000fe2000c101904 */
[----:B------:R-:W-:Y:S05]  /*01f0*/  EXIT ;  /* 0x000000000000794d */ /* 0x000fea0003800000 */
        .weak           $__internal_0_$__cuda_sm3x_div_rn_noftz_f32_slowpath
        .type           $__internal_0_$__cuda_sm3x_div_rn_noftz_f32_slowpath,@function
        .size           $__internal_0_$__cuda_sm3x_div_rn_noftz_f32_slowpath,(.L_x_14 - $__internal_0_$__cuda_sm3x_div_rn_noftz_f32_slowpath)
$__internal_0_$__cuda_sm3x_div_rn_noftz_f32_slowpath:
[--C-:B------:R-:W-:Y:S01]  /*0200*/  SHF.R.U32.HI R6, RZ, 0x17, R3.reuse ;  /* 0x00000017ff067819 */ /* 0x100fe20000011603 */
[----:B------:R-:W-:Y:S01]  /*0210*/  BSSY.RECONVERGENT B1, `(.L_x_2) ;  /* 0x0000064000017945 */ /* 0x000fe20003800200 */
[--C-:B------:R-:W-:Y:S01]  /*0220*/  SHF.R.U32.HI R5, RZ, 0x17, R0.reuse ;  /* 0x00000017ff057819 */ /* 0x100fe20000011600 */
[----:B------:R-:W-:Y:S01]  /*0230*/  IMAD.MOV.U32 R7, RZ, RZ, R0 ;  /* 0x000000ffff077224 */ /* 0x000fe200078e0000 */
[----:B------:R-:W-:Y:S01]  /*0240*/  LOP3.LUT R6, R6, 0xff, RZ, 0xc0, !PT ;  /* 0x000000ff06067812 */ /* 0x000fe200078ec0ff */
[----:B------:R-:W-:Y:S01]  /*0250*/  IMAD.MOV.U32 R8, RZ, RZ, R3 ;  /* 0x000000ffff087224 */ /* 0x000fe200078e0003 */
[----:B------:R-:W-:-:S03]  /*0260*/  LOP3.LUT R5, R5, 0xff, RZ, 0xc0, !PT ;  /* 0x000000ff05057812 */ /* 0x000fc600078ec0ff */
[----:B------:R-:W-:Y:S02]  /*0270*/  VIADD R11, R6, 0xffffffff ;  /* 0xffffffff060b7836 */ /* 0x000fe40000000000 */
[----:B------:R-:W-:-:S03]  /*0280*/  VIADD R10, R5, 0xffffffff ;  /* 0xffffffff050a7836 */ /* 0x000fc60000000000 */
[----:B------:R-:W-:-:S04]  /*0290*/  ISETP.GT.U32.AND P0, PT, R11, 0xfd, PT ;  /* 0x000000fd0b00780c */ /* 0x000fc80003f04070 */
[----:B------:R-:W-:-:S13]  /*02a0*/  ISETP.GT.U32.OR P0, PT, R10, 0xfd, P0 ;  /* 0x000000fd0a00780c */ /* 0x000fda0000704470 */
[----:B------:R-:W-:Y:S01]  /*02b0*/  @!P0 IMAD.MOV.U32 R9, RZ, RZ, RZ ;  /* 0x000000ffff098224 */ /* 0x000fe200078e00ff */
[----:B------:R-:W-:Y:S06]  /*02c0*/  @!P0 BRA `(.L_x_3) ;  /* 0x00000000005c8947 */ /* 0x000fec0003800000 */
[----:B------:R-:W-:Y:S02]  /*02d0*/  FSETP.GTU.FTZ.AND P0, PT, |R0|, +INF , PT ;  /* 0x7f8000000000780b */ /* 0x000fe40003f1c200 */
[----:B------:R-:W-:-:S04]  /*02e0*/  FSETP.GTU.FTZ.AND P1, PT, |R3|, +INF , PT ;  /* 0x7f8000000300780b */ /* 0x000fc80003f3c200 */
[----:B------:R-:W-:-:S13]  /*02f0*/  PLOP3.LUT P0, PT, P0, P1, PT, 0xf8, 0x8f ;  /* 0x00000000008f781c */ /* 0x000fda0000703f70 */
[----:B------:R-:W-:Y:S05]  /*0300*/  @P0 BRA `(.L_x_4) ;  /* 0x00000004004c0947 */ /* 0x000fea0003800000 */
[----:B------:R-:W-:-:S13]  /*0310*/  LOP3.LUT P0, RZ, R8, 0x7fffffff, R7, 0xc8, !PT ;  /* 0x7fffffff08ff7812 */ /* 0x000fda000780c807 */
[----:B------:R-:W-:Y:S05]  /*0320*/  @!P0 BRA `(.L_x_5) ;  /* 0x00000004003c8947 */ /* 0x000fea0003800000 */
[C---:B------:R-:W-:Y:S02]  /*0330*/  FSETP.NEU.FTZ.AND P2, PT, |R0|.reuse, +INF , PT ;  /* 0x7f8000000000780b */ /* 0x040fe40003f5d200 */
[----:B------:R-:W-:Y:S02]  /*0340*/  FSETP.NEU.FTZ.AND P1, PT, |R3|, +INF , PT ;  /* 0x7f8000000300780b */ /* 0x000fe40003f3d200 */
[----:B------:R-:W-:-:S11]  /*0350*/  FSETP.NEU.FTZ.AND P0, PT, |R0|, +INF , PT ;  /* 0x7f8000000000780b */ /* 0x000fd60003f1d200 */
[----:B------:R-:W-:Y:S05]  /*0360*/  @!P1 BRA !P2, `(.L_x_5) ;  /* 0x00000004002c9947 */ /* 0x000fea0005000000 */
[----:B------:R-:W-:-:S04]  /*0370*/  LOP3.LUT P2, RZ, R7, 0x7fffffff, RZ, 0xc0, !PT ;  /* 0x7fffffff07ff7812 */ /* 0x000fc8000784c0ff */
[----:B------:R-:W-:-:S13]  /*0380*/  PLOP3.LUT P1, PT, P1, P2, PT, 0x2f, 0xf2 ;  /* 0x0000000000f2781c */ /* 0x000fda0000f24577 */
[----:B------:R-:W-:Y:S05]  /*0390*/  @P1 BRA `(.L_x_6) ;  /* 0x0000000400181947 */ /* 0x000fea0003800000 */
[----:B------:R-:W-:-:S04]  /*03a0*/  LOP3.LUT P1, RZ, R8, 0x7fffffff, RZ, 0xc0, !PT ;  /* 0x7fffffff08ff7812 */ /* 0x000fc8000782c0ff */
[----:B------:R-:W-:-:S13]  /*03b0*/  PLOP3.LUT P0, PT, P0, P1, PT, 0x2f, 0xf2 ;  /* 0x0000000000f2781c */ /* 0x000fda0000702577 */
[----:B------:R-:W-:Y:S05]  /*03c0*/  @P0 BRA `(.L_x_7) ;  /* 0x0000000400000947 */ /* 0x000fea0003800000 */
[----:B------:R-:W-:Y:S02]  /*03d0*/  ISETP.GE.AND P0, PT, R10, RZ, PT ;  /* 0x000000ff0a00720c */ /* 0x000fe40003f06270 */
[----:B------:R-:W-:-:S11]  /*03e0*/  ISETP.GE.AND P1, PT, R11, RZ, PT ;  /* 0x000000ff0b00720c */ /* 0x000fd60003f26270 */
[----:B------:R-:W-:Y:S02]  /*03f0*/  @P0 IMAD.MOV.U32 R9, RZ, RZ, RZ ;  /* 0x000000ffff090224 */ /* 0x000fe400078e00ff */
[----:B------:R-:W-:Y:S01]  /*0400*/  @!P0 FFMA R7, R0, 1.84467440737095516160e+19, RZ ;  /* 0x5f80000000078823 */ /* 0x000fe200000000ff */
[----:B------:R-:W-:Y:S02]  /*0410*/  @!P0 IMAD.MOV.U32 R9, RZ, RZ, -0x40 ;  /* 0xffffffc0ff098424 */ /* 0x000fe400078e00ff */
[----:B------:R-:W-:Y:S02]  /*0420*/  @!P1 FFMA R8, R3, 1.84467440737095516160e+19, RZ ;  /* 0x5f80000003089823 */ /* 0x000fe400000000ff */
[----:B------:R-:W-:-:S07]  /*0430*/  @!P1 VIADD R9, R9, 0x40 ;  /* 0x0000004009099836 */ /* 0x000fce0000000000 */
.L_x_3:
[----:B------:R-:W-:Y:S01]  /*0440*/  LEA R3, R6, 0xc0800000, 0x17 ;  /* 0xc080000006037811 */ /* 0x000fe200078eb8ff */
[----:B------:R-:W-:Y:S01]  /*0450*/  VIADD R5, R5, 0xffffff81 ;  /* 0xffffff8105057836 */ /* 0x000fe20000000000 */
[----:B------:R-:W-:Y:S03]  /*0460*/  BSSY.RECONVERGENT B2, `(.L_x_8) ;  /* 0x0000035000027945 */ /* 0x000fe60003800200 */
[----:B------:R-:W-:Y:S01]  /*0470*/  IMAD.IADD R3, R8, 0x1, -R3 ;  /* 0x0000000108037824 */ /* 0x000fe200078e0a03 */
[C---:B------:R-:W-:Y:S01]  /*0480*/  IADD3 R6, PT, PT, R5.reuse, 0x7f, -R6 ;  /* 0x0000007f05067810 */ /* 0x040fe20007ffe806 */
[----:B------:R-:W-:Y:S02]  /*0490*/  IMAD R0, R5, -0x800000, R7 ;  /* 0xff80000005007824 */ /* 0x000fe400078e0207 */
[----:B------:R-:W0:Y:S01]  /*04a0*/  MUFU.RCP R8, R3 ;  /* 0x0000000300087308 */ /* 0x000e220000001000 */
[----:B------:R-:W-:Y:S01]  /*04b0*/  FADD.FTZ R11, -R3, -RZ ;  /* 0x800000ff030b7221 */ /* 0x000fe20000010100 */
[----:B------:R-:W-:-:S03]  /*04c0*/  IMAD.IADD R6, R6, 0x1, R9 ;  /* 0x0000000106067824 */ /* 0x000fc600078e0209 */
[----:B0-----:R-:W-:-:S04]  /*04d0*/  FFMA R13, R8, R11, 1 ;  /* 0x3f800000080d7423 */ /* 0x001fc8000000000b */
[----:B------:R-:W-:-:S04]  /*04e0*/  FFMA R10, R8, R13, R8 ;  /* 0x0000000d080a7223 */ /* 0x000fc80000000008 */
[----:B------:R-:W-:-:S04]  /*04f0*/  FFMA R7, R0, R10, RZ ;  /* 0x0000000a00077223 */ /* 0x000fc800000000ff */
[----:B------:R-:W-:-:S04]  /*0500*/  FFMA R8, R11, R7, R0 ;  /* 0x000000070b087223 */ /* 0x000fc80000000000 */
[----:B------:R-:W-:-:S04]  /*0510*/  FFMA R7, R10, R8, R7 ;  /* 0x000000080a077223 */ /* 0x000fc80000000007 */
[----:B------:R-:W-:-:S04]  /*0520*/  FFMA R8, R11, R7, R0 ;  /* 0x000000070b087223 */ /* 0x000fc80000000000 */
[----:B------:R-:W-:-:S05]  /*0530*/  FFMA R0, R10, R8, R7 ;  /* 0x000000080a007223 */ /* 0x000fca0000000007 */
[----:B------:R-:W-:-:S04]  /*0540*/  SHF.R.U32.HI R3, RZ, 0x17, R0 ;  /* 0x00000017ff037819 */ /* 0x000fc80000011600 */
[----:B------:R-:W-:-:S05]  /*0550*/  LOP3.LUT R3, R3, 0xff, RZ, 0xc0, !PT ;  /* 0x000000ff03037812 */ /* 0x000fca00078ec0ff */
[----:B------:R-:W-:-:S04]  /*0560*/  IMAD.IADD R9, R3, 0x1, R6 ;  /* 0x0000000103097824 */ /* 0x000fc800078e0206 */
[----:B------:R-:W-:-:S05]  /*0570*/  VIADD R3, R9, 0xffffffff ;  /* 0xffffffff09037836 */ /* 0x000fca0000000000 */
[----:B------:R-:W-:-:S13]  /*0580*/  ISETP.GE.U32.AND P0, PT, R3, 0xfe, PT ;  /* 0x000000fe0300780c */ /* 0x000fda0003f06070 */
[----:B------:R-:W-:Y:S05]  /*0590*/  @!P0 BRA `(.L_x_9) ;  /* 0x0000000000808947 */ /* 0x000fea0003800000 */
[----:B------:R-:W-:-:S13]  /*05a0*/  ISETP.GT.AND P0, PT, R9, 0xfe, PT ;  /* 0x000000fe0900780c */ /* 0x000fda0003f04270 */
[----:B------:R-:W-:Y:S05]  /*05b0*/  @P0 BRA `(.L_x_10) ;  /* 0x00000000006c0947 */ /* 0x000fea0003800000 */
[----:B------:R-:W-:-:S13]  /*05c0*/  ISETP.GE.AND P0, PT, R9, 0x1, PT ;  /* 0x000000010900780c */ /* 0x000fda0003f06270 */
[----:B------:R-:W-:Y:S05]  /*05d0*/  @P0 BRA `(.L_x_11) ;  /* 0x0000000000740947 */ /* 0x000fea0003800000 */
[----:B------:R-:W-:Y:S02]  /*05e0*/  ISETP.GE.AND P0, PT, R9, -0x18, PT ;  /* 0xffffffe80900780c */ /* 0x000fe40003f06270 */
[----:B------:R-:W-:-:S11]  /*05f0*/  LOP3.LUT R0, R0, 0x80000000, RZ, 0xc0, !PT ;  /* 0x8000000000007812 */ /* 0x000fd600078ec0ff */
[----:B------:R-:W-:Y:S05]  /*0600*/  @!P0 BRA `(.L_x_11) ;  /* 0x0000000000688947 */ /* 0x000fea0003800000 */
[CCC-:B------:R-:W-:Y:S01]  /*0610*/  FFMA.RZ R3, R10.reuse, R8.reuse, R7.reuse ;  /* 0x000000080a037223 */ /* 0x1c0fe2000000c007 */
[CCC-:B------:R-:W-:Y:S01]  /*0620*/  FFMA.RM R6, R10.reuse, R8.reuse, R7.reuse ;  /* 0x000000080a067223 */ /* 0x1c0fe20000004007 */
[C---:B------:R-:W-:Y:S02]  /*0630*/  ISETP.NE.AND P2, PT, R9.reuse, RZ, PT ;  /* 0x000000ff0900720c */ /* 0x040fe40003f45270 */
[----:B------:R-:W-:Y:S02]  /*0640*/  ISETP.NE.AND P1, PT, R9, RZ, PT ;  /* 0x000000ff0900720c */ /* 0x000fe40003f25270 */
[----:B------:R-:W-:Y:S01]  /*0650*/  LOP3.LUT R5, R3, 0x7fffff, RZ, 0xc0, !PT ;  /* 0x007fffff03057812 */ /* 0x000fe200078ec0ff */
[----:B------:R-:W-:Y:S01]  /*0660*/  FFMA.RP R3, R10, R8, R7 ;  /* 0x000000080a037223 */ /* 0x000fe20000008007 */
[----:B------:R-:W-:Y:S02]  /*0670*/  VIADD R8, R9, 0x20 ;  /* 0x0000002009087836 */ /* 0x000fe40000000000 */
[----:B------:R-:W-:Y:S01]  /*0680*/  LOP3.LUT R5, R5, 0x800000, RZ, 0xfc, !PT ;  /* 0x0080000005057812 */ /* 0x000fe200078efcff */
[----:B------:R-:W-:Y:S01]  /*0690*/  IMAD.MOV R7, RZ, RZ, -R9 ;  /* 0x000000ffff077224 */ /* 0x000fe200078e0a09 */
[----:B------:R-:W-:-:S02]  /*06a0*/  FSETP.NEU.FTZ.AND P0, PT, R3, R6, PT ;  /* 0x000000060300720b */ /* 0x000fc40003f1d000 */
[----:B------:R-:W-:Y:S02]  /*06b0*/  SHF.L.U32 R8, R5, R8, RZ ;  /* 0x0000000805087219 */ /* 0x000fe400000006ff */
[----:B------:R-:W-:Y:S02]  /*06c0*/  SEL R6, R7, RZ, P2 ;  /* 0x000000ff07067207 */ /* 0x000fe40001000000 */
[----:B------:R-:W-:Y:S02]  /*06d0*/  ISETP.NE.AND P1, PT, R8, RZ, P1 ;  /* 0x000000ff0800720c */ /* 0x000fe40000f25270 */
[----:B------:R-:W-:Y:S02]  /*06e0*/  SHF.R.U32.HI R6, RZ, R6, R5 ;  /* 0x00000006ff067219 */ /* 0x000fe40000011605 */
[----:B------:R-:W-:Y:S02]  /*06f0*/  PLOP3.LUT P0, PT, P0, P1, PT, 0xf8, 0x8f ;  /* 0x00000000008f781c */ /* 0x000fe40000703f70 */
[----:B------:R-:W-:-:S02]  /*0700*/  SHF.R.U32.HI R8, RZ, 0x1, R6 ;  /* 0x00000001ff087819 */ /* 0x000fc40000011606 */
[----:B------:R-:W-:-:S04]  /*0710*/  SEL R3, RZ, 0x1, !P0 ;  /* 0x00000001ff037807 */ /* 0x000fc80004000000 */
[----:B------:R-:W-:-:S04]  /*0720*/  LOP3.LUT R3, R3, 0x1, R8, 0xf8, !PT ;  /* 0x0000000103037812 */ /* 0x000fc800078ef808 */
[----:B------:R-:W-:-:S05]  /*0730*/  LOP3.LUT R3, R3, R6, RZ, 0xc0, !PT ;  /* 0x0000000603037212 */ /* 0x000fca00078ec0ff */
[----:B------:R-:W-:-:S05]  /*0740*/  IMAD.IADD R3, R8, 0x1, R3 ;  /* 0x0000000108037824 */ /* 0x000fca00078e0203 */
[----:B------:R-:W-:Y:S01]  /*0750*/  LOP3.LUT R0, R3, R0, RZ, 0xfc, !PT ;  /* 0x0000000003007212 */ /* 0x000fe200078efcff */
[----:B------:R-:W-:Y:S06]  /*0760*/  BRA `(.L_x_11) ;  /* 0x0000000000107947 */ /* 0x000fec0003800000 */
.L_x_10:
[----:B------:R-:W-:-:S04]  /*0770*/  LOP3.LUT R0, R0, 0x80000000, RZ, 0xc0, !PT ;  /* 0x8000000000007812 */ /* 0x000fc800078ec0ff */
[----:B------:R-:W-:Y:S01]  /*0780*/  LOP3.LUT R0, R0, 0x7f800000, RZ, 0xfc, !PT ;  /* 0x7f80000000007812 */ /* 0x000fe200078efcff */
[----:B------:R-:W-:Y:S06]  /*0790*/  BRA `(.L_x_11) ;  /* 0x0000000000047947 */ /* 0x000fec0003800000 */
.L_x_9:
[----:B------:R-:W-:-:S07]  /*07a0*/  IMAD R0, R6, 0x800000, R0 ;  /* 0x0080000006007824 */ /* 0x000fce00078e0200 */
.L_x_11:
[----:B------:R-:W-:Y:S05]  /*07b0*/  BSYNC.RECONVERGENT B2 ;  /* 0x0000000000027941 */ /* 0x000fea0003800200 */
.L_x_8:
[----:B------:R-:W-:Y:S05]  /*07c0*/  BRA `(.L_x_12) ;  /* 0x0000000000207947 */ /* 0x000fea0003800000 */
.L_x_7:
[----:B------:R-:W-:-:S04]  /*07d0*/  LOP3.LUT R0, R8, 0x80000000, R7, 0x48, !PT ;  /* 0x8000000008007812 */ /* 0x000fc800078e4807 */
[----:B------:R-:W-:Y:S01]  /*07e0*/  LOP3.LUT R0, R0, 0x7f800000, RZ, 0xfc, !PT ;  /* 0x7f80000000007812 */ /* 0x000fe200078efcff */
[----:B------:R-:W-:Y:S06]  /*07f0*/  BRA `(.L_x_12) ;  /* 0x0000000000147947 */ /* 0x000fec0003800000 */
.L_x_6:
[----:B------:R-:W-:Y:S01]  /*0800*/  LOP3.LUT R0, R8, 0x80000000, R7, 0x48, !PT ;  /* 0x8000000008007812 */ /* 0x000fe200078e4807 */
[----:B------:R-:W-:Y:S06]  /*0810*/  BRA `(.L_x_12) ;  /* 0x00000000000c7947 */ /* 0x000fec0003800000 */
.L_x_5:
[----:B------:R-:W0:Y:S01]  /*0820*/  MUFU.RSQ R0, -QNAN ;  /* 0xffc0000000007908 */ /* 0x000e220000001400 */
[----:B------:R-:W-:Y:S05]  /*0830*/  BRA `(.L_x_12) ;  /* 0x0000000000047947 */ /* 0x000fea0003800000 */
.L_x_4:
[----:B------:R-:W-:-:S07]  /*0840*/  FADD.FTZ R0, R0, R3 ;  /* 0x0000000300007221 */ /* 0x000fce0000010000 */
.L_x_12:
[----:B------:R-:W-:Y:S05]  /*0850*/  BSYNC.RECONVERGENT B1 ;  /* 0x0000000000017941 */ /* 0x000fea0003800200 */
.L_x_2:
[----:B------:R-:W-:-:S04]  /*0860*/  IMAD.MOV.U32 R5, RZ, RZ, 0x0 ;  /* 0x00000000ff057424 */ /* 0x000fc800078e00ff */
[----:B0-----:R-:W-:Y:S05]  /*0870*/  RET.REL.NODEC R4 `(_Z9vectorDivPfS_S_i) ;  /* 0xfffffff404e07950 */ /* 0x001fea0003c3ffff */
.L_x_13:
[----:B------:R-:W-:-:S00]  /*0880*/  BRA `(.L_x_13) ;  /* 0xfffffffc00fc7947 */ /* 0x000fc0000383ffff */
[----:B------:R-:W-:-:S00]  /*0890*/  NOP ;  /* 0x0000000000007918 */ /* 0x000fc00000000000 */
        /* <DEDUP_REMOVED lines=14> */
.L_x_14:


//--------------------- .nv.shared.reserved.0     --------------------------
	.section	.nv.shared.reserved.0,"aw",@nobits
	.weak		__nv_reservedSMEM_offset_0_alias
	.size		__nv_reservedSMEM_offset_0_alias, 0, 64
	.other		__nv_reservedSMEM_offset_0_alias,@"STO_CUDA_RESERVED_SHARED STV_DEFAULT"
__nv_reservedSMEM_offset_0_alias:
	.zero		0
	.zero		64


//--------------------- .nv.constant0._Z9vectorDivPfS_S_i --------------------------
	.section	.nv.constant0._Z9vectorDivPfS_S_i,"a",@progbits
	.sectionflags	@""
	.align	4
.nv.constant0._Z9vectorDivPfS_S_i:
	.zero		924


//--------------------- SYMBOLS --------------------------

	.type		.nv.reservedSmem.offset0,@object
	.size		.nv.reservedSmem.offset0,0x4
